	.headerflags	@"EF_CUDA_TEXMODE_UNIFIED EF_CUDA_64BIT_ADDRESS EF_CUDA_ACCELERATORS EF_CUDA_SM90 EF_CUDA_VIRTUAL_SM(EF_CUDA_SM90)"
	.elftype	@"ET_EXEC"


//--------------------- .nv.info                  --------------------------
	.section	.nv.info,"",@"SHT_CUDA_INFO"
	.align	4


	//----- nvinfo : EIATTR_REGCOUNT
	.align		4
        /*0000*/ 	.byte	0x04, 0x2f
        /*0002*/ 	.short	(.L_3 - .L_2)
	.align		4
.L_2:
        /*0004*/ 	.word	index@(triton_poi_fused__native_batch_norm_legit_no_training_relu_3)
        /*0008*/ 	.word	0x00000011


	//----- nvinfo : EIATTR_MIN_STACK_SIZE
	.align		4
.L_3:
        /*000c*/ 	.byte	0x04, 0x12
        /*000e*/ 	.short	(.L_5 - .L_4)
	.align		4
.L_4:
        /*0010*/ 	.word	index@(triton_poi_fused__native_batch_norm_legit_no_training_relu_3)
        /*0014*/ 	.word	0x00000000


	//----- nvinfo : EIATTR_FRAME_SIZE
	.align		4
.L_5:
        /*0018*/ 	.byte	0x04, 0x11
        /*001a*/ 	.short	(.L_7 - .L_6)
	.align		4
.L_6:
        /*001c*/ 	.word	index@(triton_poi_fused__native_batch_norm_legit_no_training_relu_3)
        /*0020*/ 	.word	0x00000000


	//----- nvinfo : EIATTR_MIN_STACK_SIZE
	.align		4
.L_7:
        /*0024*/ 	.byte	0x04, 0x12
        /*0026*/ 	.short	(.L_9 - .L_8)
	.align		4
.L_8:
        /*0028*/ 	.word	index@(triton_poi_fused__native_batch_norm_legit_no_training_relu_3)
        /*002c*/ 	.word	0x00000000
.L_9:


//--------------------- .nv.info.triton_poi_fused__native_batch_norm_legit_no_training_relu_3 --------------------------
	.section	.nv.info.triton_poi_fused__native_batch_norm_legit_no_training_relu_3,"",@"SHT_CUDA_INFO"
	.sectionflags	@""
	.align	4


	//----- nvinfo : EIATTR_CUDA_API_VERSION
	.align		4
        /*0000*/ 	.byte	0x04, 0x37
        /*0002*/ 	.short	(.L_11 - .L_10)
.L_10:
        /*0004*/ 	.word	0x0000007c


	//----- nvinfo : EIATTR_KPARAM_INFO
	.align		4
.L_11:
        /*0008*/ 	.byte	0x04, 0x17
        /*000a*/ 	.short	(.L_13 - .L_12)
.L_12:
        /*000c*/ 	.word	0x00000000
        /*0010*/ 	.short	0x0006
        /*0012*/ 	.short	0x0030
        /*0014*/ 	.byte	0x00, 0xf0, 0x11, 0x00


	//----- nvinfo : EIATTR_KPARAM_INFO
	.align		4
.L_13:
        /*0018*/ 	.byte	0x04, 0x17
        /*001a*/ 	.short	(.L_15 - .L_14)
.L_14:
        /*001c*/ 	.word	0x00000000
        /*0020*/ 	.short	0x0005
        /*0022*/ 	.short	0x0028
        /*0024*/ 	.byte	0x00, 0xf4, 0x21, 0x00


	//----- nvinfo : EIATTR_KPARAM_INFO
	.align		4
.L_15:
        /*0028*/ 	.byte	0x04, 0x17
        /*002a*/ 	.short	(.L_17 - .L_16)
.L_16:
        /*002c*/ 	.word	0x00000000
        /*0030*/ 	.short	0x0004
        /*0032*/ 	.short	0x0020
        /*0034*/ 	.byte	0x00, 0xf4, 0x21, 0x00


	//----- nvinfo : EIATTR_KPARAM_INFO
	.align		4
.L_17:
        /*0038*/ 	.byte	0x04, 0x17
        /*003a*/ 	.short	(.L_19 - .L_18)
.L_18:
        /*003c*/ 	.word	0x00000000
        /*0040*/ 	.short	0x0003
        /*0042*/ 	.short	0x0018
        /*0044*/ 	.byte	0x00, 0xf4, 0x21, 0x00


	//----- nvinfo : EIATTR_KPARAM_INFO
	.align		4
.L_19:
        /*0048*/ 	.byte	0x04, 0x17
        /*004a*/ 	.short	(.L_21 - .L_20)
.L_20:
        /*004c*/ 	.word	0x00000000
        /*0050*/ 	.short	0x0002
        /*0052*/ 	.short	0x0010
        /*0054*/ 	.byte	0x00, 0xf4, 0x21, 0x00


	//----- nvinfo : EIATTR_KPARAM_INFO
	.align		4
.L_21:
        /*0058*/ 	.byte	0x04, 0x17
        /*005a*/ 	.short	(.L_23 - .L_22)
.L_22:
        /*005c*/ 	.word	0x00000000
        /*0060*/ 	.short	0x0001
        /*0062*/ 	.short	0x0008
        /*0064*/ 	.byte	0x00, 0xf4, 0x21, 0x00


	//----- nvinfo : EIATTR_KPARAM_INFO
	.align		4
.L_23:
        /*0068*/ 	.byte	0x04, 0x17
        /*006a*/ 	.short	(.L_25 - .L_24)
.L_24:
        /*006c*/ 	.word	0x00000000
        /*0070*/ 	.short	0x0000
        /*0072*/ 	.short	0x0000
        /*0074*/ 	.byte	0x00, 0xf4, 0x21, 0x00


	//----- nvinfo : EIATTR_SPARSE_MMA_MASK
	.align		4
.L_25:
        /*0078*/ 	.byte	0x03, 0x50
        /*007a*/ 	.short	0x0000


	//----- nvinfo : EIATTR_MAXREG_COUNT
	.align		4
        /*007c*/ 	.byte	0x03, 0x1b
        /*007e*/ 	.short	0x00ff


	//----- nvinfo : EIATTR_EXIT_INSTR_OFFSETS
	.align		4
        /*0080*/ 	.byte	0x04, 0x1c
        /*0082*/ 	.short	(.L_27 - .L_26)


	//   ....[0]....
.L_26:
        /*0084*/ 	.word	0x00000340


	//----- nvinfo : EIATTR_REQNTID
	.align		4
.L_27:
        /*0088*/ 	.byte	0x04, 0x10
        /*008a*/ 	.short	(.L_29 - .L_28)
.L_28:
        /*008c*/ 	.word	0x00000100
        /*0090*/ 	.word	0x00000001
        /*0094*/ 	.word	0x00000001


	//----- nvinfo : EIATTR_CBANK_PARAM_SIZE
	.align		4
.L_29:
        /*0098*/ 	.byte	0x03, 0x19
        /*009a*/ 	.short	0x0034


	//----- nvinfo : EIATTR_PARAM_CBANK
	.align		4
        /*009c*/ 	.byte	0x04, 0x0a
        /*009e*/ 	.short	(.L_31 - .L_30)
	.align		4
.L_30:
        /*00a0*/ 	.word	index@(.nv.constant0.triton_poi_fused__native_batch_norm_legit_no_training_relu_3)
        /*00a4*/ 	.short	0x0210
        /*00a6*/ 	.short	0x0034


	//----- nvinfo : EIATTR_SW_WAR
	.align		4
.L_31:
        /*00a8*/ 	.byte	0x04, 0x36
        /*00aa*/ 	.short	(.L_33 - .L_32)
.L_32:
        /*00ac*/ 	.word	0x00000008
.L_33:


//--------------------- .nv.callgraph             --------------------------
	.section	.nv.callgraph,"",@"SHT_CUDA_CALLGRAPH"
	.align	4
	.sectionentsize	8
	.align		4
        /*0000*/ 	.word	0x00000000
	.align		4
        /*0004*/ 	.word	0xffffffff
	.align		4
        /*0008*/ 	.word	0x00000000
	.align		4
        /*000c*/ 	.word	0xfffffffe
	.align		4
        /*0010*/ 	.word	0x00000000
	.align		4
        /*0014*/ 	.word	0xfffffffd
	.align		4
        /*0018*/ 	.word	0x00000000
	.align		4
        /*001c*/ 	.word	0xfffffffc


//--------------------- .nv.constant4             --------------------------
	.section	.nv.constant4,"a",@progbits
	.align	8
	.align		8
.nv.constant4:
        /*0000*/ 	.dword	_$_str
	.align		8
        /*0008*/ 	.dword	_$_str_$_2


//--------------------- .text.triton_poi_fused__native_batch_norm_legit_no_training_relu_3 --------------------------
	.section	.text.triton_poi_fused__native_batch_norm_legit_no_training_relu_3,"ax",@progbits
	.align	128
        .global         triton_poi_fused__native_batch_norm_legit_no_training_relu_3
        .type           triton_poi_fused__native_batch_norm_legit_no_training_relu_3,@function
        .size           triton_poi_fused__native_batch_norm_legit_no_training_relu_3,(.L_x_1 - triton_poi_fused__native_batch_norm_legit_no_training_relu_3)
        .other          triton_poi_fused__native_batch_norm_legit_no_training_relu_3,@"STO_CUDA_ENTRY STV_DEFAULT"
triton_poi_fused__native_batch_norm_legit_no_training_relu_3:
.text.triton_poi_fused__native_batch_norm_legit_no_training_relu_3:
[----:B------:R-:W-:Y:S01]  /*0000*/  LDC R1, c[0x0][0x28] ;  /* 0x00000a00ff017b82 */ /* 0x000fe20000000800 */
[----:B------:R-:W1:Y:S07]  /*0010*/  S2R R0, SR_TID.X ;  /* 0x0000000000007919 */ /* 0x000e6e0000002100 */
[----:B------:R-:W2:Y:S01]  /*0020*/  LDC.64 R6, c[0x0][0x220] ;  /* 0x00008800ff067b82 */ /* 0x000ea20000000a00 */
[----:B------:R-:W-:Y:S01]  /*0030*/  ULDC.64 UR4, c[0x0][0x208] ;  /* 0x0000820000047ab9 */ /* 0x000fe20000000a00 */
[----:B------:R-:W3:Y:S06]  /*0040*/  S2R R3, SR_CTAID.X ;  /* 0x0000000000037919 */ /* 0x000eec0000002500 */
[----:B------:R-:W4:Y:S08]  /*0050*/  LDC.64 R4, c[0x0][0x218] ;  /* 0x00008600ff047b82 */ /* 0x000f300000000a00 */
[----:B------:R-:W5:Y:S08]  /*0060*/  LDC.64 R8, c[0x0][0x228] ;  /* 0x00008a00ff087b82 */ /* 0x000f700000000a00 */
[----:B------:R-:W4:Y:S01]  /*0070*/  LDC.64 R10, c[0x0][0x230] ;  /* 0x00008c00ff0a7b82 */ /* 0x000f220000000a00 */
[----:B-1----:R-:W-:-:S04]  /*0080*/  SHF.L.U32 R0, R0, 0x1, RZ ;  /* 0x0000000100007819 */ /* 0x002fc800000006ff */
[----:B------:R-:W-:-:S04]  /*0090*/  LOP3.LUT R0, R0, 0x1fe, RZ, 0xc0, !PT ;  /* 0x000001fe00007812 */ /* 0x000fc800078ec0ff */
[----:B---3--:R-:W-:-:S05]  /*00a0*/  LEA R0, R3, R0, 0x9 ;  /* 0x0000000003007211 */ /* 0x008fca00078e48ff */
[----:B------:R-:W-:-:S05]  /*00b0*/  IMAD.HI R2, R0, 0x5397829d, RZ ;  /* 0x5397829d00027827 */ /* 0x000fca00078e02ff */
[----:B------:R-:W-:-:S04]  /*00c0*/  SHF.R.U32.HI R3, RZ, 0x1f, R2 ;  /* 0x0000001fff037819 */ /* 0x000fc80000011602 */
[----:B------:R-:W-:-:S04]  /*00d0*/  LEA.HI.SX32 R3, R2, R3, 0x16 ;  /* 0x0000000302037211 */ /* 0x000fc800078fb2ff */
[----:B------:R-:W-:-:S04]  /*00e0*/  LEA.HI R2, R3, R3, RZ, 0x6 ;  /* 0x0000000303027211 */ /* 0x000fc800078f30ff */
[----:B------:R-:W-:-:S04]  /*00f0*/  LOP3.LUT R2, R2, 0xffffffc0, RZ, 0xc0, !PT ;  /* 0xffffffc002027812 */ /* 0x000fc800078ec0ff */
[----:B------:R-:W-:Y:S02]  /*0100*/  IADD3 R13, R3, -R2, RZ ;  /* 0x80000002030d7210 */ /* 0x000fe40007ffe0ff */
[----:B------:R-:W1:Y:S03]  /*0110*/  LDC.64 R2, c[0x0][0x210] ;  /* 0x00008400ff027b82 */ /* 0x000e660000000a00 */
[----:B--2---:R-:W-:-:S06]  /*0120*/  IMAD.WIDE R6, R13, 0x4, R6 ;  /* 0x000000040d067825 */ /* 0x004fcc00078e0206 */
[----:B------:R-:W2:Y:S01]  /*0130*/  LDG.E.EL R6, desc[UR4][R6.64] ;  /* 0x0000000406067981 */ /* 0x000ea2000c2e1900 */
[----:B----4-:R-:W-:-:S05]  /*0140*/  IMAD.WIDE R4, R13, 0x4, R4 ;  /* 0x000000040d047825 */ /* 0x010fca00078e0204 */
[----:B------:R3:W4:Y:S01]  /*0150*/  LDG.E.EL R12, desc[UR4][R4.64] ;  /* 0x00000004040c7981 */ /* 0x000722000c2e1900 */
[----:B-1----:R-:W-:Y:S01]  /*0160*/  IMAD.WIDE R2, R0, 0x4, R2 ;  /* 0x0000000400027825 */ /* 0x002fe200078e0202 */
[----:B------:R-:W-:Y:S01]  /*0170*/  HFMA2.MMA R14, -RZ, RZ, 1.625, 0 ;  /* 0x3e800000ff0e7435 */ /* 0x000fe200000001ff */
[----:B---3--:R-:W1:Y:S04]  /*0180*/  LDC.64 R4, c[0x0][0x238] ;  /* 0x00008e00ff047b82 */ /* 0x008e680000000a00 */
[----:B------:R-:W4:Y:S01]  /*0190*/  LDG.E.64 R2, desc[UR4][R2.64] ;  /* 0x0000000402027981 */ /* 0x000f22000c1e1b00 */
[----:B-----5:R-:W-:-:S04]  /*01a0*/  IMAD.WIDE R8, R13, 0x4, R8 ;  /* 0x000000040d087825 */ /* 0x020fc800078e0208 */
[----:B0-----:R-:W-:Y:S02]  /*01b0*/  IMAD.WIDE R10, R13, 0x4, R10 ;  /* 0x000000040d0a7825 */ /* 0x001fe400078e020a */
[----:B------:R-:W3:Y:S04]  /*01c0*/  LDG.E.EL R8, desc[UR4][R8.64] ;  /* 0x0000000408087981 */ /* 0x000ee8000c2e1900 */
[----:B------:R-:W3:Y:S01]  /*01d0*/  LDG.E.EL R11, desc[UR4][R10.64] ;  /* 0x000000040a0b7981 */ /* 0x000ee2000c2e1900 */
[----:B-1----:R-:W-:-:S04]  /*01e0*/  IMAD.WIDE R4, R0, 0x4, R4 ;  /* 0x0000000400047825 */ /* 0x002fc800078e0204 */
[----:B--2---:R-:W-:-:S04]  /*01f0*/  FADD R6, R6, 9.9999997473787516356e-06 ;  /* 0x3727c5ac06067421 */ /* 0x004fc80000000000 */
[----:B------:R-:W0:Y:S02]  /*0200*/  MUFU.SQRT R7, R6 ;  /* 0x0000000600077308 */ /* 0x000e240000002000 */
[C---:B0-----:R-:W-:Y:S02]  /*0210*/  FSETP.GT.AND P0, PT, R7.reuse, 8.50705917302346158658e+37, PT ;  /* 0x7e8000000700780b */ /* 0x041fe40003f04000 */
[----:B------:R-:W-:-:S11]  /*0220*/  FSETP.GEU.AND P1, PT, R7, 1.175494350822287508e-38, PT ;  /* 0x008000000700780b */ /* 0x000fd60003f2e000 */
[----:B------:R-:W-:-:S04]  /*0230*/  @P0 FMUL R7, R7, 0.25 ;  /* 0x3e80000007070820 */ /* 0x000fc80000400000 */
[----:B------:R-:W-:-:S06]  /*0240*/  @!P1 FMUL R7, R7, 16777216 ;  /* 0x4b80000007079820 */ /* 0x000fcc0000400000 */
[----:B------:R-:W0:Y:S01]  /*0250*/  MUFU.RCP R7, R7 ;  /* 0x0000000700077308 */ /* 0x000e220000001000 */
[----:B------:R-:W-:Y:S01]  /*0260*/  FSEL R14, R14, 1, P0 ;  /* 0x3f8000000e0e7808 */ /* 0x000fe20000000000 */
[----:B----4-:R-:W-:-:S04]  /*0270*/  FADD R2, R2, -R12 ;  /* 0x8000000c02027221 */ /* 0x010fc80000000000 */
[----:B------:R-:W-:Y:S01]  /*0280*/  @!P1 FMUL R14, R14, 16777216 ;  /* 0x4b8000000e0e9820 */ /* 0x000fe20000400000 */
[----:B------:R-:W-:-:S03]  /*0290*/  FADD R3, R3, -R12 ;  /* 0x8000000c03037221 */ /* 0x000fc60000000000 */
[----:B0-----:R-:W-:-:S04]  /*02a0*/  FMUL R14, R7, R14 ;  /* 0x0000000e070e7220 */ /* 0x001fc80000400000 */
[-C--:B------:R-:W-:Y:S01]  /*02b0*/  FMUL R2, R2, R14.reuse ;  /* 0x0000000e02027220 */ /* 0x080fe20000400000 */
[----:B------:R-:W-:-:S03]  /*02c0*/  FMUL R14, R3, R14 ;  /* 0x0000000e030e7220 */ /* 0x000fc60000400000 */
[C-C-:B---3--:R-:W-:Y:S01]  /*02d0*/  FFMA R2, R8.reuse, R2, R11.reuse ;  /* 0x0000000208027223 */ /* 0x148fe2000000000b */
[----:B------:R-:W-:-:S04]  /*02e0*/  FFMA R14, R8, R14, R11 ;  /* 0x0000000e080e7223 */ /* 0x000fc8000000000b */
[----:B------:R-:W-:Y:S02]  /*02f0*/  FSETP.GEU.AND P0, PT, R2, RZ, PT ;  /* 0x000000ff0200720b */ /* 0x000fe40003f0e000 */
[----:B------:R-:W-:Y:S02]  /*0300*/  FSETP.GEU.AND P1, PT, R14, RZ, PT ;  /* 0x000000ff0e00720b */ /* 0x000fe40003f2e000 */
[----:B------:R-:W-:Y:S02]  /*0310*/  FSEL R2, R2, RZ, P0 ;  /* 0x000000ff02027208 */ /* 0x000fe40000000000 */
[----:B------:R-:W-:-:S05]  /*0320*/  FSEL R3, R14, RZ, P1 ;  /* 0x000000ff0e037208 */ /* 0x000fca0000800000 */
[----:B------:R-:W-:Y:S01]  /*0330*/  STG.E.64 desc[UR4][R4.64], R2 ;  /* 0x0000000204007986 */ /* 0x000fe2000c101b04 */
[----:B------:R-:W-:Y:S05]  /*0340*/  EXIT ;  /* 0x000000000000794d */ /* 0x000fea0003800000 */
.L_x_0:
[----:B------:R-:W-:-:S00]  /*0350*/  BRA `(.L_x_0) ;  /* 0xfffffffc00fc7947 */ /* 0x000fc0000383ffff */
[----:B------:R-:W-:-:S00]  /*0360*/  NOP ;  /* 0x0000000000007918 */ /* 0x000fc00000000000 */
        /* <DEDUP_REMOVED lines=9> */
.L_x_1:


//--------------------- .nv.global.init           --------------------------
	.section	.nv.global.init,"aw",@progbits
.nv.global.init:
	.type		_$_str,@object
	.size		_$_str,(_$_str_$_2 - _$_str)
_$_str:
        /*0000*/ 	.byte	0x5f, 0x5f, 0x43, 0x55, 0x44, 0x41, 0x5f, 0x46, 0x54, 0x5a, 0x00
	.type		_$_str_$_2,@object
	.size		_$_str_$_2,(.L_1 - _$_str_$_2)
_$_str_$_2:
        /*000b*/ 	.byte	0x5f, 0x5f, 0x43, 0x55, 0x44, 0x41, 0x5f, 0x50, 0x52, 0x45, 0x43, 0x5f, 0x53, 0x51, 0x52, 0x54
        /*001b*/ 	.byte	0x00
.L_1:


//--------------------- .nv.constant0.triton_poi_fused__native_batch_norm_legit_no_training_relu_3 --------------------------
	.section	.nv.constant0.triton_poi_fused__native_batch_norm_legit_no_training_relu_3,"a",@progbits
	.sectionflags	@""
	.align	4
.nv.constant0.triton_poi_fused__native_batch_norm_legit_no_training_relu_3:
	.zero		580
